	.headerflags	@"EF_CUDA_TEXMODE_UNIFIED EF_CUDA_64BIT_ADDRESS EF_CUDA_ACCELERATORS EF_CUDA_SM90 EF_CUDA_VIRTUAL_SM(EF_CUDA_SM90)"
	.elftype	@"ET_EXEC"


//--------------------- .nv.info                  --------------------------
	.section	.nv.info,"",@"SHT_CUDA_INFO"
	.align	4


	//----- nvinfo : EIATTR_REGCOUNT
	.align		4
        /*0000*/ 	.byte	0x04, 0x2f
        /*0002*/ 	.short	(.L_3 - .L_2)
	.align		4
.L_2:
        /*0004*/ 	.word	index@(triton_poi_fused_cat_27)
        /*0008*/ 	.word	0x00000028


	//----- nvinfo : EIATTR_MIN_STACK_SIZE
	.align		4
.L_3:
        /*000c*/ 	.byte	0x04, 0x12
        /*000e*/ 	.short	(.L_5 - .L_4)
	.align		4
.L_4:
        /*0010*/ 	.word	index@(triton_poi_fused_cat_27)
        /*0014*/ 	.word	0x00000000


	//----- nvinfo : EIATTR_FRAME_SIZE
	.align		4
.L_5:
        /*0018*/ 	.byte	0x04, 0x11
        /*001a*/ 	.short	(.L_7 - .L_6)
	.align		4
.L_6:
        /*001c*/ 	.word	index@(triton_poi_fused_cat_27)
        /*0020*/ 	.word	0x00000000


	//----- nvinfo : EIATTR_MIN_STACK_SIZE
	.align		4
.L_7:
        /*0024*/ 	.byte	0x04, 0x12
        /*0026*/ 	.short	(.L_9 - .L_8)
	.align		4
.L_8:
        /*0028*/ 	.word	index@(triton_poi_fused_cat_27)
        /*002c*/ 	.word	0x00000000
.L_9:


//--------------------- .nv.info.triton_poi_fused_cat_27 --------------------------
	.section	.nv.info.triton_poi_fused_cat_27,"",@"SHT_CUDA_INFO"
	.sectionflags	@""
	.align	4


	//----- nvinfo : EIATTR_CUDA_API_VERSION
	.align		4
        /*0000*/ 	.byte	0x04, 0x37
        /*0002*/ 	.short	(.L_11 - .L_10)
.L_10:
        /*0004*/ 	.word	0x0000007c


	//----- nvinfo : EIATTR_KPARAM_INFO
	.align		4
.L_11:
        /*0008*/ 	.byte	0x04, 0x17
        /*000a*/ 	.short	(.L_13 - .L_12)
.L_12:
        /*000c*/ 	.word	0x00000000
        /*0010*/ 	.short	0x0007
        /*0012*/ 	.short	0x0038
        /*0014*/ 	.byte	0x00, 0xf0, 0x11, 0x00


	//----- nvinfo : EIATTR_KPARAM_INFO
	.align		4
.L_13:
        /*0018*/ 	.byte	0x04, 0x17
        /*001a*/ 	.short	(.L_15 - .L_14)
.L_14:
        /*001c*/ 	.word	0x00000000
        /*0020*/ 	.short	0x0006
        /*0022*/ 	.short	0x0030
        /*0024*/ 	.byte	0x00, 0xf4, 0x21, 0x00


	//----- nvinfo : EIATTR_KPARAM_INFO
	.align		4
.L_15:
        /*0028*/ 	.byte	0x04, 0x17
        /*002a*/ 	.short	(.L_17 - .L_16)
.L_16:
        /*002c*/ 	.word	0x00000000
        /*0030*/ 	.short	0x0005
        /*0032*/ 	.short	0x0028
        /*0034*/ 	.byte	0x00, 0xf4, 0x21, 0x00


	//----- nvinfo : EIATTR_KPARAM_INFO
	.align		4
.L_17:
        /*0038*/ 	.byte	0x04, 0x17
        /*003a*/ 	.short	(.L_19 - .L_18)
.L_18:
        /*003c*/ 	.word	0x00000000
        /*0040*/ 	.short	0x0004
        /*0042*/ 	.short	0x0020
        /*0044*/ 	.byte	0x00, 0xf4, 0x21, 0x00


	//----- nvinfo : EIATTR_KPARAM_INFO
	.align		4
.L_19:
        /*0048*/ 	.byte	0x04, 0x17
        /*004a*/ 	.short	(.L_21 - .L_20)
.L_20:
        /*004c*/ 	.word	0x00000000
        /*0050*/ 	.short	0x0003
        /*0052*/ 	.short	0x0018
        /*0054*/ 	.byte	0x00, 0xf4, 0x21, 0x00


	//----- nvinfo : EIATTR_KPARAM_INFO
	.align		4
.L_21:
        /*0058*/ 	.byte	0x04, 0x17
        /*005a*/ 	.short	(.L_23 - .L_22)
.L_22:
        /*005c*/ 	.word	0x00000000
        /*0060*/ 	.short	0x0002
        /*0062*/ 	.short	0x0010
        /*0064*/ 	.byte	0x00, 0xf4, 0x21, 0x00


	//----- nvinfo : EIATTR_KPARAM_INFO
	.align		4
.L_23:
        /*0068*/ 	.byte	0x04, 0x17
        /*006a*/ 	.short	(.L_25 - .L_24)
.L_24:
        /*006c*/ 	.word	0x00000000
        /*0070*/ 	.short	0x0001
        /*0072*/ 	.short	0x0008
        /*0074*/ 	.byte	0x00, 0xf4, 0x21, 0x00


	//----- nvinfo : EIATTR_KPARAM_INFO
	.align		4
.L_25:
        /*0078*/ 	.byte	0x04, 0x17
        /*007a*/ 	.short	(.L_27 - .L_26)
.L_26:
        /*007c*/ 	.word	0x00000000
        /*0080*/ 	.short	0x0000
        /*0082*/ 	.short	0x0000
        /*0084*/ 	.byte	0x00, 0xf4, 0x21, 0x00


	//----- nvinfo : EIATTR_SPARSE_MMA_MASK
	.align		4
.L_27:
        /*0088*/ 	.byte	0x03, 0x50
        /*008a*/ 	.short	0x0000


	//----- nvinfo : EIATTR_MAXREG_COUNT
	.align		4
        /*008c*/ 	.byte	0x03, 0x1b
        /*008e*/ 	.short	0x00ff


	//----- nvinfo : EIATTR_EXIT_INSTR_OFFSETS
	.align		4
        /*0090*/ 	.byte	0x04, 0x1c
        /*0092*/ 	.short	(.L_29 - .L_28)


	//   ....[0]....
.L_28:
        /*0094*/ 	.word	0x00001480


	//----- nvinfo : EIATTR_REQNTID
	.align		4
.L_29:
        /*0098*/ 	.byte	0x04, 0x10
        /*009a*/ 	.short	(.L_31 - .L_30)
.L_30:
        /*009c*/ 	.word	0x00000080
        /*00a0*/ 	.word	0x00000001
        /*00a4*/ 	.word	0x00000001


	//----- nvinfo : EIATTR_CBANK_PARAM_SIZE
	.align		4
.L_31:
        /*00a8*/ 	.byte	0x03, 0x19
        /*00aa*/ 	.short	0x003c


	//----- nvinfo : EIATTR_PARAM_CBANK
	.align		4
        /*00ac*/ 	.byte	0x04, 0x0a
        /*00ae*/ 	.short	(.L_33 - .L_32)
	.align		4
.L_32:
        /*00b0*/ 	.word	index@(.nv.constant0.triton_poi_fused_cat_27)
        /*00b4*/ 	.short	0x0210
        /*00b6*/ 	.short	0x003c


	//----- nvinfo : EIATTR_SW_WAR
	.align		4
.L_33:
        /*00b8*/ 	.byte	0x04, 0x36
        /*00ba*/ 	.short	(.L_35 - .L_34)
.L_34:
        /*00bc*/ 	.word	0x00000008
.L_35:


//--------------------- .nv.callgraph             --------------------------
	.section	.nv.callgraph,"",@"SHT_CUDA_CALLGRAPH"
	.align	4
	.sectionentsize	8
	.align		4
        /*0000*/ 	.word	0x00000000
	.align		4
        /*0004*/ 	.word	0xffffffff
	.align		4
        /*0008*/ 	.word	0x00000000
	.align		4
        /*000c*/ 	.word	0xfffffffe
	.align		4
        /*0010*/ 	.word	0x00000000
	.align		4
        /*0014*/ 	.word	0xfffffffd
	.align		4
        /*0018*/ 	.word	0x00000000
	.align		4
        /*001c*/ 	.word	0xfffffffc


//--------------------- .nv.constant4             --------------------------
	.section	.nv.constant4,"a",@progbits
	.align	8
	.align		8
.nv.constant4:
        /*0000*/ 	.dword	_$_str
	.align		8
        /*0008*/ 	.dword	_$_str_$_2


//--------------------- .text.triton_poi_fused_cat_27 --------------------------
	.section	.text.triton_poi_fused_cat_27,"ax",@progbits
	.align	128
        .global         triton_poi_fused_cat_27
        .type           triton_poi_fused_cat_27,@function
        .size           triton_poi_fused_cat_27,(.L_x_1 - triton_poi_fused_cat_27)
        .other          triton_poi_fused_cat_27,@"STO_CUDA_ENTRY STV_DEFAULT"
triton_poi_fused_cat_27:
.text.triton_poi_fused_cat_27:
[----:B------:R-:W-:Y:S01]  /*0000*/  LDC R1, c[0x0][0x28] ;  /* 0x00000a00ff017b82 */ /* 0x000fe20000000800 */
[----:B------:R-:W1:Y:S01]  /*0010*/  S2R R0, SR_TID.X ;  /* 0x0000000000007919 */ /* 0x000e620000002100 */
[----:B------:R-:W-:-:S06]  /*0020*/  IMAD.MOV.U32 R6, RZ, RZ, RZ ;  /* 0x000000ffff067224 */ /* 0x000fcc00078e00ff */
[----:B------:R-:W2:Y:S01]  /*0030*/  LDC.64 R4, c[0x0][0x220] ;  /* 0x00008800ff047b82 */ /* 0x000ea20000000a00 */
[----:B------:R-:W-:Y:S01]  /*0040*/  CS2R R30, SRZ ;  /* 0x00000000001e7805 */ /* 0x000fe2000001ff00 */
[----:B------:R-:W3:Y:S01]  /*0050*/  S2R R17, SR_CTAID.X ;  /* 0x0000000000117919 */ /* 0x000ee20000002500 */
[----:B------:R-:W-:Y:S01]  /*0060*/  ULDC.64 UR4, c[0x0][0x208] ;  /* 0x0000820000047ab9 */ /* 0x000fe20000000a00 */
[----:B------:R-:W-:Y:S01]  /*0070*/  IMAD.MOV.U32 R8, RZ, RZ, RZ ;  /* 0x000000ffff087224 */ /* 0x000fe200078e00ff */
[----:B------:R-:W-:Y:S02]  /*0080*/  CS2R R26, SRZ ;  /* 0x00000000001a7805 */ /* 0x000fe4000001ff00 */
[----:B------:R-:W-:Y:S01]  /*0090*/  CS2R R24, SRZ ;  /* 0x0000000000187805 */ /* 0x000fe2000001ff00 */
[----:B------:R-:W-:Y:S01]  /*00a0*/  IMAD.MOV.U32 R32, RZ, RZ, RZ ;  /* 0x000000ffff207224 */ /* 0x000fe200078e00ff */
[----:B------:R-:W4:Y:S01]  /*00b0*/  LDC.64 R22, c[0x0][0x210] ;  /* 0x00008400ff167b82 */ /* 0x000f220000000a00 */
[----:B------:R-:W-:-:S02]  /*00c0*/  IMAD.MOV.U32 R20, RZ, RZ, RZ ;  /* 0x000000ffff147224 */ /* 0x000fc400078e00ff */
[----:B------:R-:W-:-:S05]  /*00d0*/  IMAD.MOV.U32 R16, RZ, RZ, RZ ;  /* 0x000000ffff107224 */ /* 0x000fca00078e00ff */
[----:B------:R-:W5:Y:S01]  /*00e0*/  LDC.64 R28, c[0x0][0x218] ;  /* 0x00008600ff1c7b82 */ /* 0x000f620000000a00 */
[----:B------:R-:W-:Y:S01]  /*00f0*/  CS2R R18, SRZ ;  /* 0x0000000000127805 */ /* 0x000fe2000001ff00 */
[----:B------:R-:W-:Y:S01]  /*0100*/  ULDC.64 UR6, c[0x0][0x238] ;  /* 0x00008e0000067ab9 */ /* 0x000fe20000000a00 */
[----:B-1----:R-:W-:Y:S01]  /*0110*/  IMAD.SHL.U32 R0, R0, 0x4, RZ ;  /* 0x0000000400007824 */ /* 0x002fe200078e00ff */
[----:B---3--:R-:W-:-:S04]  /*0120*/  SHF.R.S32.HI R13, RZ, 0x15, R17 ;  /* 0x00000015ff0d7819 */ /* 0x008fc80000011411 */
[----:B------:R-:W-:Y:S02]  /*0130*/  LOP3.LUT R0, R0, 0x1fc, RZ, 0xc0, !PT ;  /* 0x000001fc00007812 */ /* 0x000fe400078ec0ff */
[----:B------:R-:W-:-:S03]  /*0140*/  SGXT R13, R13, 0x1 ;  /* 0x000000010d0d781a */ /* 0x000fc60000000200 */
[----:B------:R-:W-:-:S04]  /*0150*/  IMAD R17, R17, 0x400, R0 ;  /* 0x0000040011117824 */ /* 0x000fc800078e0200 */
[----:B------:R-:W-:Y:S01]  /*0160*/  VIADD R3, R17, 0x200 ;  /* 0x0000020011037836 */ /* 0x000fe20000000000 */
[----:B------:R-:W-:-:S04]  /*0170*/  LEA.HI R15, R13, R17, RZ, 0xa ;  /* 0x000000110d0f7211 */ /* 0x000fc800078f50ff */
[----:B------:R-:W-:Y:S02]  /*0180*/  SHF.R.S32.HI R7, RZ, 0xa, R15 ;  /* 0x0000000aff077819 */ /* 0x000fe4000001140f */
[----:B------:R-:W-:-:S03]  /*0190*/  LEA.HI R13, R13, R3, RZ, 0xa ;  /* 0x000000030d0d7211 */ /* 0x000fc600078f50ff */
[----:B------:R-:W-:-:S05]  /*01a0*/  IMAD.HI R0, R7, -0x2df2df2d, R6 ;  /* 0xd20d20d307007827 */ /* 0x000fca00078e0206 */
[----:B------:R-:W-:-:S04]  /*01b0*/  SHF.R.U32.HI R9, RZ, 0x1f, R0 ;  /* 0x0000001fff097819 */ /* 0x000fc80000011600 */
[----:B------:R-:W-:Y:S02]  /*01c0*/  LEA.HI.SX32 R6, R0, R9, 0x1b ;  /* 0x0000000900067211 */ /* 0x000fe400078fdaff */
[----:B------:R-:W-:-:S03]  /*01d0*/  SHF.R.S32.HI R9, RZ, 0xa, R13 ;  /* 0x0000000aff097819 */ /* 0x000fc6000001140d */
[----:B------:R-:W-:Y:S02]  /*01e0*/  IMAD R14, R6, -0x27, R7 ;  /* 0xffffffd9060e7824 */ /* 0x000fe400078e0207 */
[----:B------:R-:W-:-:S03]  /*01f0*/  IMAD.HI R0, R9, -0x2df2df2d, R8 ;  /* 0xd20d20d309007827 */ /* 0x000fc600078e0208 */
[C---:B------:R-:W-:Y:S01]  /*0200*/  ISETP.GE.AND P1, PT, R14.reuse, 0x14, PT ;  /* 0x000000140e00780c */ /* 0x040fe20003f26270 */
[----:B--2---:R-:W-:Y:S01]  /*0210*/  IMAD.WIDE R6, R14, 0x4, R4 ;  /* 0x000000040e067825 */ /* 0x004fe200078e0204 */
[----:B------:R-:W-:-:S04]  /*0220*/  SHF.R.U32.HI R11, RZ, 0x1f, R0 ;  /* 0x0000001fff0b7819 */ /* 0x000fc80000011600 */
[----:B------:R-:W-:-:S07]  /*0230*/  LEA.HI.SX32 R11, R0, R11, 0x1b ;  /* 0x0000000b000b7211 */ /* 0x000fce00078fdaff */
[----:B------:R-:W2:Y:S01]  /*0240*/  @!P1 LDG.E.EL R30, desc[UR4][R6.64] ;  /* 0x00000004061e9981 */ /* 0x000ea2000c2e1900 */
[----:B------:R-:W-:-:S03]  /*0250*/  IMAD R12, R11, -0x27, R9 ;  /* 0xffffffd90b0c7824 */ /* 0x000fc600078e0209 */
[----:B------:R-:W3:Y:S02]  /*0260*/  @!P1 LDG.E.EL R31, desc[UR4][R6.64] ;  /* 0x00000004061f9981 */ /* 0x000ee4000c2e1900 */
[C---:B------:R-:W-:Y:S02]  /*0270*/  ISETP.GE.AND P0, PT, R12.reuse, 0x14, PT ;  /* 0x000000140c00780c */ /* 0x040fe40003f06270 */
[----:B------:R-:W3:Y:S01]  /*0280*/  @!P1 LDG.E.EL R27, desc[UR4][R6.64] ;  /* 0x00000004061b9981 */ /* 0x000ee2000c2e1900 */
[----:B------:R-:W-:-:S03]  /*0290*/  IMAD.WIDE R8, R12, 0x4, R4 ;  /* 0x000000040c087825 */ /* 0x000fc600078e0204 */
[----:B------:R1:W3:Y:S07]  /*02a0*/  @!P1 LDG.E.EL R32, desc[UR4][R6.64] ;  /* 0x0000000406209981 */ /* 0x0002ee000c2e1900 */
[----:B------:R-:W3:Y:S04]  /*02b0*/  @!P0 LDG.E.EL R25, desc[UR4][R8.64] ;  /* 0x0000000408198981 */ /* 0x000ee8000c2e1900 */
[----:B------:R-:W3:Y:S04]  /*02c0*/  @!P0 LDG.E.EL R24, desc[UR4][R8.64] ;  /* 0x0000000408188981 */ /* 0x000ee8000c2e1900 */
[----:B------:R-:W3:Y:S01]  /*02d0*/  @!P0 LDG.E.EL R20, desc[UR4][R8.64] ;  /* 0x0000000408148981 */ /* 0x000ee2000c2e1900 */
[----:B------:R-:W-:-:S02]  /*02e0*/  IMAD.MOV.U32 R0, RZ, RZ, RZ ;  /* 0x000000ffff007224 */ /* 0x000fc400078e00ff */
[----:B------:R-:W-:-:S04]  /*02f0*/  IMAD.HI R2, R17, -0x2df2df2d, R16 ;  /* 0xd20d20d311027827 */ /* 0x000fc800078e0210 */
[----:B------:R4:W3:Y:S01]  /*0300*/  @!P0 LDG.E.EL R0, desc[UR4][R8.64] ;  /* 0x0000000408008981 */ /* 0x0008e2000c2e1900 */
[----:B------:R-:W-:-:S04]  /*0310*/  SHF.R.U32.HI R5, RZ, 0x1f, R2 ;  /* 0x0000001fff057819 */ /* 0x000fc80000011602 */
[----:B------:R-:W-:-:S05]  /*0320*/  LEA.HI.SX32 R5, R2, R5, 0x11 ;  /* 0x0000000502057211 */ /* 0x000fca00078f8aff */
[----:B------:R-:W-:-:S04]  /*0330*/  IMAD R2, R5, -0x9c00, R17 ;  /* 0xffff640005027824 */ /* 0x000fc800078e0211 */
[----:B------:R-:W-:Y:S01]  /*0340*/  IMAD R11, R5, 0x5000, R2 ;  /* 0x00005000050b7824 */ /* 0x000fe200078e0202 */
[----:B------:R-:W-:Y:S02]  /*0350*/  CS2R R4, SRZ ;  /* 0x0000000000047805 */ /* 0x000fe4000001ff00 */
[----:B-1----:R-:W-:Y:S01]  /*0360*/  CS2R R6, SRZ ;  /* 0x0000000000067805 */ /* 0x002fe2000001ff00 */
[----:B----4-:R-:W-:-:S04]  /*0370*/  IMAD.WIDE R8, R11, 0x4, R22 ;  /* 0x000000040b087825 */ /* 0x010fc800078e0216 */
[----:B-----5:R-:W-:Y:S01]  /*0380*/  IMAD.WIDE R10, R14, 0x4, R28 ;  /* 0x000000040e0a7825 */ /* 0x020fe200078e021c */
[----:B------:R1:W4:Y:S04]  /*0390*/  @!P1 LDG.E.128 R4, desc[UR4][R8.64] ;  /* 0x0000000408049981 */ /* 0x000328000c1e1d00 */
[----:B------:R-:W5:Y:S04]  /*03a0*/  @!P1 LDG.E.EL R18, desc[UR4][R10.64] ;  /* 0x000000040a129981 */ /* 0x000f68000c2e1900 */
[----:B------:R-:W4:Y:S04]  /*03b0*/  @!P1 LDG.E.EL R19, desc[UR4][R10.64] ;  /* 0x000000040a139981 */ /* 0x000f28000c2e1900 */
[----:B------:R-:W4:Y:S01]  /*03c0*/  @!P1 LDG.E.EL R16, desc[UR4][R10.64] ;  /* 0x000000040a109981 */ /* 0x000f22000c2e1900 */
[----:B------:R-:W-:-:S03]  /*03d0*/  IMAD.MOV.U32 R2, RZ, RZ, RZ ;  /* 0x000000ffff027224 */ /* 0x000fc600078e00ff */
[----:B------:R1:W4:Y:S01]  /*03e0*/  @!P1 LDG.E.EL R26, desc[UR4][R10.64] ;  /* 0x000000040a1a9981 */ /* 0x000322000c2e1900 */
[----:B------:R-:W-:-:S05]  /*03f0*/  IMAD.HI R2, R3, -0x2df2df2d, R2 ;  /* 0xd20d20d303027827 */ /* 0x000fca00078e0202 */
[----:B------:R-:W-:-:S04]  /*0400*/  SHF.R.U32.HI R21, RZ, 0x1f, R2 ;  /* 0x0000001fff157819 */ /* 0x000fc80000011602 */
[----:B------:R-:W-:-:S05]  /*0410*/  LEA.HI.SX32 R21, R2, R21, 0x11 ;  /* 0x0000001502157211 */ /* 0x000fca00078f8aff */
[----:B------:R-:W-:-:S04]  /*0420*/  IMAD R2, R21, -0x9c00, R3 ;  /* 0xffff640015027824 */ /* 0x000fc800078e0203 */
[----:B------:R-:W-:Y:S01]  /*0430*/  IMAD R21, R21, 0x5000, R2 ;  /* 0x0000500015157824 */ /* 0x000fe200078e0202 */
[----:B-1----:R-:W-:Y:S02]  /*0440*/  CS2R R8, SRZ ;  /* 0x0000000000087805 */ /* 0x002fe4000001ff00 */
[----:B------:R-:W-:Y:S01]  /*0450*/  CS2R R10, SRZ ;  /* 0x00000000000a7805 */ /* 0x000fe2000001ff00 */
[----:B------:R-:W-:-:S04]  /*0460*/  IMAD.WIDE R22, R21, 0x4, R22 ;  /* 0x0000000415167825 */ /* 0x000fc800078e0216 */
[----:B------:R-:W-:Y:S01]  /*0470*/  IMAD.MOV.U32 R21, RZ, RZ, RZ ;  /* 0x000000ffff157224 */ /* 0x000fe200078e00ff */
[----:B------:R1:W4:Y:S01]  /*0480*/  @!P0 LDG.E.128 R8, desc[UR4][R22.64] ;  /* 0x0000000416088981 */ /* 0x000322000c1e1d00 */
[----:B------:R-:W-:-:S05]  /*0490*/  IMAD.WIDE R28, R12, 0x4, R28 ;  /* 0x000000040c1c7825 */ /* 0x000fca00078e021c */
[----:B------:R-:W4:Y:S01]  /*04a0*/  @!P0 LDG.E.EL R21, desc[UR4][R28.64] ;  /* 0x000000041c158981 */ /* 0x000f22000c2e1900 */
[----:B------:R-:W-:-:S05]  /*04b0*/  LOP3.LUT R13, R13, 0xfffffc00, RZ, 0xc0, !PT ;  /* 0xfffffc000d0d7812 */ /* 0x000fca00078ec0ff */
[----:B------:R-:W-:Y:S01]  /*04c0*/  IMAD.IADD R13, R3, 0x1, -R13 ;  /* 0x00000001030d7824 */ /* 0x000fe200078e0a0d */
[----:B-1----:R-:W-:-:S06]  /*04d0*/  CS2R R22, SRZ ;  /* 0x0000000000167805 */ /* 0x002fcc000001ff00 */
[----:B------:R-:W4:Y:S04]  /*04e0*/  @!P0 LDG.E.EL R22, desc[UR4][R28.64] ;  /* 0x000000041c168981 */ /* 0x000f28000c2e1900 */
[----:B------:R-:W4:Y:S01]  /*04f0*/  @!P0 LDG.E.EL R23, desc[UR4][R28.64] ;  /* 0x000000041c178981 */ /* 0x000f22000c2e1900 */
[----:B--2---:R-:W-:-:S05]  /*0500*/  SEL R2, R30, RZ, !P1 ;  /* 0x000000ff1e027207 */ /* 0x004fca0004800000 */
[----:B------:R-:W-:-:S06]  /*0510*/  FADD R2, R2, 0.0010000000474974513054 ;  /* 0x3a83126f02027421 */ /* 0x000fcc0000000000 */
[----:B------:R-:W1:Y:S01]  /*0520*/  MUFU.SQRT R2, R2 ;  /* 0x0000000200027308 */ /* 0x000e620000002000 */
[----:B---3--:R-:W-:Y:S02]  /*0530*/  SEL R35, R31, RZ, !P1 ;  /* 0x000000ff1f237207 */ /* 0x008fe40004800000 */
[----:B------:R-:W-:-:S03]  /*0540*/  SEL R27, R27, RZ, !P1 ;  /* 0x000000ff1b1b7207 */ /* 0x000fc60004800000 */
[----:B------:R-:W-:Y:S02]  /*0550*/  FADD R35, R35, 0.0010000000474974513054 ;  /* 0x3a83126f23237421 */ /* 0x000fe40000000000 */
[----:B------:R-:W-:-:S04]  /*0560*/  FADD R27, R27, 0.0010000000474974513054 ;  /* 0x3a83126f1b1b7421 */ /* 0x000fc80000000000 */
[----:B------:R-:W2:Y:S01]  /*0570*/  MUFU.SQRT R35, R35 ;  /* 0x0000002300237308 */ /* 0x000ea20000002000 */
[C---:B-1----:R-:W-:Y:S02]  /*0580*/  FSETP.GT.AND P6, PT, R2.reuse, 8.50705917302346158658e+37, PT ;  /* 0x7e8000000200780b */ /* 0x042fe40003fc4000 */
[----:B------:R-:W-:-:S05]  /*0590*/  FSETP.GEU.AND P5, PT, R2, 1.175494350822287508e-38, PT ;  /* 0x008000000200780b */ /* 0x000fca0003fae000 */
[----:B------:R1:W3:Y:S01]  /*05a0*/  MUFU.SQRT R31, R27 ;  /* 0x0000001b001f7308 */ /* 0x0002e20000002000 */
[----:B------:R-:W-:Y:S02]  /*05b0*/  SEL R30, R25, RZ, !P0 ;  /* 0x000000ff191e7207 */ /* 0x000fe40004000000 */
[----:B------:R-:W-:-:S03]  /*05c0*/  SEL R32, R32, RZ, !P1 ;  /* 0x000000ff20207207 */ /* 0x000fc60004800000 */
[----:B------:R-:W-:Y:S01]  /*05d0*/  @P6 FMUL R2, R2, 0.25 ;  /* 0x3e80000002026820 */ /* 0x000fe20000400000 */
[----:B-1----:R-:W-:Y:S02]  /*05e0*/  IMAD.MOV.U32 R27, RZ, RZ, 0x3e800000 ;  /* 0x3e800000ff1b7424 */ /* 0x002fe400078e00ff */
[----:B------:R-:W-:Y:S01]  /*05f0*/  FADD R30, R30, 0.0010000000474974513054 ;  /* 0x3a83126f1e1e7421 */ /* 0x000fe20000000000 */
[----:B--2---:R-:W-:Y:S01]  /*0600*/  FSETP.GT.AND P4, PT, R35, 8.50705917302346158658e+37, PT ;  /* 0x7e8000002300780b */ /* 0x004fe20003f84000 */
[----:B------:R-:W-:Y:S01]  /*0610*/  @!P5 FMUL R2, R2, 16777216 ;  /* 0x4b8000000202d820 */ /* 0x000fe20000400000 */
[----:B------:R-:W-:Y:S01]  /*0620*/  FADD R32, R32, 0.0010000000474974513054 ;  /* 0x3a83126f20207421 */ /* 0x000fe20000000000 */
[----:B------:R-:W-:Y:S02]  /*0630*/  FSEL R34, R27, 1, P6 ;  /* 0x3f8000001b227808 */ /* 0x000fe40003000000 */
[----:B------:R-:W1:Y:S01]  /*0640*/  MUFU.RCP R3, R2 ;  /* 0x0000000200037308 */ /* 0x000e620000001000 */
[----:B------:R-:W-:-:S02]  /*0650*/  FSETP.GEU.AND P6, PT, R35, 1.175494350822287508e-38, PT ;  /* 0x008000002300780b */ /* 0x000fc40003fce000 */
[----:B---3--:R-:W-:-:S05]  /*0660*/  FSETP.GT.AND P2, PT, R31, 8.50705917302346158658e+37, PT ;  /* 0x7e8000001f00780b */ /* 0x008fca0003f44000 */
[----:B------:R-:W2:Y:S01]  /*0670*/  MUFU.SQRT R30, R30 ;  /* 0x0000001e001e7308 */ /* 0x000ea20000002000 */
[----:B------:R-:W-:Y:S01]  /*0680*/  FSETP.GEU.AND P3, PT, R31, 1.175494350822287508e-38, PT ;  /* 0x008000001f00780b */ /* 0x000fe20003f6e000 */
[----:B------:R-:W-:Y:S01]  /*0690*/  @P4 FMUL R35, R35, 0.25 ;  /* 0x3e80000023234820 */ /* 0x000fe20000400000 */
[----:B------:R-:W-:-:S05]  /*06a0*/  @!P5 FMUL R34, R34, 16777216 ;  /* 0x4b8000002222d820 */ /* 0x000fca0000400000 */
[----:B------:R-:W3:Y:S01]  /*06b0*/  MUFU.SQRT R32, R32 ;  /* 0x0000002000207308 */ /* 0x000ee20000002000 */
[----:B------:R-:W-:Y:S01]  /*06c0*/  SEL R24, R24, RZ, !P0 ;  /* 0x000000ff18187207 */ /* 0x000fe20004000000 */
[----:B------:R-:W-:Y:S01]  /*06d0*/  @!P6 FMUL R35, R35, 16777216 ;  /* 0x4b8000002323e820 */ /* 0x000fe20000400000 */
[----:B------:R-:W-:Y:S01]  /*06e0*/  SEL R20, R20, RZ, !P0 ;  /* 0x000000ff14147207 */ /* 0x000fe20004000000 */
[----:B-1----:R-:W-:Y:S01]  /*06f0*/  FMUL R34, R3, R34 ;  /* 0x0000002203227220 */ /* 0x002fe20000400000 */
[----:B------:R-:W-:Y:S01]  /*0700*/  FSEL R33, R27, 1, P2 ;  /* 0x3f8000001b217808 */ /* 0x000fe20001000000 */
[----:B------:R-:W-:Y:S01]  /*0710*/  @P2 FMUL R31, R31, 0.25 ;  /* 0x3e8000001f1f2820 */ /* 0x000fe20000400000 */
[----:B------:R-:W-:Y:S01]  /*0720*/  FSEL R3, R27, 1, P4 ;  /* 0x3f8000001b037808 */ /* 0x000fe20002000000 */
[----:B------:R-:W-:Y:S01]  /*0730*/  FADD R37, R24, 0.0010000000474974513054 ;  /* 0x3a83126f18257421 */ /* 0x000fe20000000000 */
[----:B--2---:R-:W-:Y:S01]  /*0740*/  FSETP.GT.AND P4, PT, R30, 8.50705917302346158658e+37, PT ;  /* 0x7e8000001e00780b */ /* 0x004fe20003f84000 */
[----:B------:R-:W-:Y:S01]  /*0750*/  FADD R36, R20, 0.0010000000474974513054 ;  /* 0x3a83126f14247421 */ /* 0x000fe20000000000 */
[----:B------:R-:W1:Y:S01]  /*0760*/  MUFU.RCP R24, R35 ;  /* 0x0000002300187308 */ /* 0x000e620000001000 */
[----:B------:R-:W-:Y:S01]  /*0770*/  @!P3 FMUL R31, R31, 16777216 ;  /* 0x4b8000001f1fb820 */ /* 0x000fe20000400000 */
[----:B------:R-:W-:Y:S01]  /*0780*/  @!P3 FMUL R33, R33, 16777216 ;  /* 0x4b8000002121b820 */ /* 0x000fe20000400000 */
[----:B------:R-:W-:-:S02]  /*0790*/  FSETP.GEU.AND P3, PT, R30, 1.175494350822287508e-38, PT ;  /* 0x008000001e00780b */ /* 0x000fc40003f6e000 */
[----:B---3--:R-:W-:-:S03]  /*07a0*/  FSETP.GT.AND P5, PT, R32, 8.50705917302346158658e+37, PT ;  /* 0x7e8000002000780b */ /* 0x008fc60003fa4000 */
[----:B------:R-:W2:Y:S01]  /*07b0*/  MUFU.SQRT R36, R36 ;  /* 0x0000002400247308 */ /* 0x000ea20000002000 */
[----:B------:R-:W-:Y:S01]  /*07c0*/  FSETP.GEU.AND P2, PT, R32, 1.175494350822287508e-38, PT ;  /* 0x008000002000780b */ /* 0x000fe20003f4e000 */
[----:B------:R-:W-:Y:S01]  /*07d0*/  @!P6 FMUL R3, R3, 16777216 ;  /* 0x4b8000000303e820 */ /* 0x000fe20000400000 */
[----:B------:R-:W-:-:S05]  /*07e0*/  @P4 FMUL R30, R30, 0.25 ;  /* 0x3e8000001e1e4820 */ /* 0x000fca0000400000 */
[----:B------:R-:W3:Y:S01]  /*07f0*/  MUFU.SQRT R37, R37 ;  /* 0x0000002500257308 */ /* 0x000ee20000002000 */
[----:B------:R-:W-:Y:S02]  /*0800*/  IMAD.MOV.U32 R25, RZ, RZ, RZ ;  /* 0x000000ffff197224 */ /* 0x000fe400078e00ff */
[----:B-1----:R-:W-:Y:S01]  /*0810*/  FMUL R24, R24, R3 ;  /* 0x0000000318187220 */ /* 0x002fe20000400000 */
[----:B------:R-:W-:Y:S01]  /*0820*/  FSEL R3, R27, 1, P5 ;  /* 0x3f8000001b037808 */ /* 0x000fe20002800000 */
[----:B------:R-:W-:Y:S01]  /*0830*/  @!P3 FMUL R30, R30, 16777216 ;  /* 0x4b8000001e1eb820 */ /* 0x000fe20000400000 */
[----:B------:R-:W-:Y:S01]  /*0840*/  @P5 FMUL R32, R32, 0.25 ;  /* 0x3e80000020205820 */ /* 0x000fe20000400000 */
[----:B------:R-:W-:Y:S01]  /*0850*/  SEL R0, R0, RZ, !P0 ;  /* 0x000000ff00007207 */ /* 0x000fe20004000000 */
[----:B------:R1:W5:Y:S01]  /*0860*/  @!P0 LDG.E.EL R25, desc[UR4][R28.64] ;  /* 0x000000041c198981 */ /* 0x000362000c2e1900 */
[----:B--2---:R-:W-:Y:S01]  /*0870*/  FSETP.GT.AND P6, PT, R36, 8.50705917302346158658e+37, PT ;  /* 0x7e8000002400780b */ /* 0x004fe20003fc4000 */
[----:B------:R-:W-:Y:S01]  /*0880*/  @!P2 FMUL R32, R32, 16777216 ;  /* 0x4b8000002020a820 */ /* 0x000fe20000400000 */
[----:B------:R-:W-:Y:S01]  /*0890*/  @!P2 FMUL R3, R3, 16777216 ;  /* 0x4b8000000303a820 */ /* 0x000fe20000400000 */
[----:B------:R-:W-:Y:S01]  /*08a0*/  FADD R0, R0, 0.0010000000474974513054 ;  /* 0x3a83126f00007421 */ /* 0x000fe20000000000 */
[----:B------:R-:W-:-:S02]  /*08b0*/  FSETP.GEU.AND P5, PT, R36, 1.175494350822287508e-38, PT ;  /* 0x008000002400780b */ /* 0x000fc40003fae000 */
[----:B---3--:R-:W-:Y:S01]  /*08c0*/  FSETP.GT.AND P2, PT, R37, 8.50705917302346158658e+37, PT ;  /* 0x7e8000002500780b */ /* 0x008fe20003f44000 */
[----:B01----:R-:W0:Y:S01]  /*08d0*/  MUFU.RCP R29, R30 ;  /* 0x0000001e001d7308 */ /* 0x003e220000001000 */
[----:B------:R-:W-:Y:S02]  /*08e0*/  FSEL R2, R27, 1, P4 ;  /* 0x3f8000001b027808 */ /* 0x000fe40002000000 */
[----:B------:R-:W-:-:S05]  /*08f0*/  FSETP.GEU.AND P4, PT, R37, 1.175494350822287508e-38, PT ;  /* 0x008000002500780b */ /* 0x000fca0003f8e000 */
[----:B------:R-:W1:Y:S01]  /*0900*/  MUFU.RCP R20, R31 ;  /* 0x0000001f00147308 */ /* 0x000e620000001000 */
[----:B------:R-:W-:Y:S01]  /*0910*/  @!P3 FMUL R2, R2, 16777216 ;  /* 0x4b8000000202b820 */ /* 0x000fe20000400000 */
[----:B------:R-:W-:-:S06]  /*0920*/  @P6 FMUL R36, R36, 0.25 ;  /* 0x3e80000024246820 */ /* 0x000fcc0000400000 */
[----:B------:R-:W2:Y:S01]  /*0930*/  MUFU.SQRT R31, R0 ;  /* 0x00000000001f7308 */ /* 0x000ea20000002000 */
[----:B------:R-:W-:Y:S01]  /*0940*/  @P2 FMUL R37, R37, 0.25 ;  /* 0x3e80000025252820 */ /* 0x000fe20000400000 */
[----:B0-----:R-:W-:Y:S02]  /*0950*/  FMUL R2, R29, R2 ;  /* 0x000000021d027220 */ /* 0x001fe40000400000 */
[----:B------:R-:W0:Y:S04]  /*0960*/  LDC.64 R28, c[0x0][0x228] ;  /* 0x00008a00ff1c7b82 */ /* 0x000e280000000a00 */
[----:B------:R-:W3:Y:S01]  /*0970*/  MUFU.RCP R32, R32 ;  /* 0x0000002000207308 */ /* 0x000ee20000001000 */
[----:B------:R-:W-:Y:S01]  /*0980*/  @!P5 FMUL R36, R36, 16777216 ;  /* 0x4b8000002424d820 */ /* 0x000fe20000400000 */
[----:B------:R-:W-:Y:S01]  /*0990*/  @!P4 FMUL R37, R37, 16777216 ;  /* 0x4b8000002525c820 */ /* 0x000fe20000400000 */
[----:B-1----:R-:W-:Y:S01]  /*09a0*/  FMUL R33, R20, R33 ;  /* 0x0000002114217220 */ /* 0x002fe20000400000 */
[----:B--2---:R-:W-:-:S04]  /*09b0*/  FSETP.GT.AND P3, PT, R31, 8.50705917302346158658e+37, PT ;  /* 0x7e8000001f00780b */ /* 0x004fc80003f64000 */
[----:B------:R-:W1:Y:S01]  /*09c0*/  MUFU.RCP R0, R37 ;  /* 0x0000002500007308 */ /* 0x000e620000001000 */
[----:B------:R-:W-:-:S07]  /*09d0*/  FSEL R35, R27, 1, P2 ;  /* 0x3f8000001b237808 */ /* 0x000fce0001000000 */
[----:B------:R-:W2:Y:S01]  /*09e0*/  MUFU.RCP R36, R36 ;  /* 0x0000002400247308 */ /* 0x000ea20000001000 */
[----:B---3--:R-:W-:Y:S01]  /*09f0*/  FMUL R20, R32, R3 ;  /* 0x0000000320147220 */ /* 0x008fe20000400000 */
[----:B------:R-:W-:Y:S02]  /*0a00*/  FSEL R3, R27, 1, P6 ;  /* 0x3f8000001b037808 */ /* 0x000fe40003000000 */
[----:B------:R-:W-:Y:S02]  /*0a10*/  FSETP.GEU.AND P6, PT, R31, 1.175494350822287508e-38, PT ;  /* 0x008000001f00780b */ /* 0x000fe40003fce000 */
[----:B----4-:R-:W-:Y:S02]  /*0a20*/  SEL R7, R7, RZ, !P1 ;  /* 0x000000ff07077207 */ /* 0x010fe40004800000 */
[----:B-----5:R-:W-:Y:S01]  /*0a30*/  SEL R18, R18, RZ, !P1 ;  /* 0x000000ff12127207 */ /* 0x020fe20004800000 */
[----:B------:R-:W-:Y:S01]  /*0a40*/  @!P4 FMUL R35, R35, 16777216 ;  /* 0x4b8000002323c820 */ /* 0x000fe20000400000 */
[----:B------:R-:W-:Y:S01]  /*0a50*/  SEL R4, R4, RZ, !P1 ;  /* 0x000000ff04047207 */ /* 0x000fe20004800000 */
[----:B------:R-:W-:Y:S01]  /*0a60*/  @!P5 FMUL R3, R3, 16777216 ;  /* 0x4b8000000303d820 */ /* 0x000fe20000400000 */
[----:B------:R-:W-:Y:S01]  /*0a70*/  SEL R19, R19, RZ, !P1 ;  /* 0x000000ff13137207 */ /* 0x000fe20004800000 */
[----:B------:R-:W-:Y:S01]  /*0a80*/  FADD R7, R7, -R18 ;  /* 0x8000001207077221 */ /* 0x000fe20000000000 */
[----:B------:R-:W-:Y:S01]  /*0a90*/  @P3 FMUL R31, R31, 0.25 ;  /* 0x3e8000001f1f3820 */ /* 0x000fe20000400000 */
[----:B-1----:R-:W-:Y:S01]  /*0aa0*/  FMUL R0, R0, R35 ;  /* 0x0000002300007220 */ /* 0x002fe20000400000 */
[----:B------:R-:W-:Y:S01]  /*0ab0*/  FSEL R30, R27, 1, P3 ;  /* 0x3f8000001b1e7808 */ /* 0x000fe20001800000 */
[----:B--2---:R-:W-:Y:S01]  /*0ac0*/  FMUL R3, R36, R3 ;  /* 0x0000000324037220 */ /* 0x004fe20000400000 */
[----:B------:R-:W-:Y:S01]  /*0ad0*/  FADD R27, R4, -R19 ;  /* 0x80000013041b7221 */ /* 0x000fe20000000000 */
[----:B------:R-:W-:Y:S01]  /*0ae0*/  SEL R35, R16, RZ, !P1 ;  /* 0x000000ff10237207 */ /* 0x000fe20004800000 */
[----:B------:R-:W-:Y:S01]  /*0af0*/  FMUL R20, R20, R7 ;  /* 0x0000000714147220 */ /* 0x000fe20000400000 */
[----:B0-----:R-:W-:Y:S01]  /*0b00*/  IMAD.WIDE R36, R14, 0x4, R28 ;  /* 0x000000040e247825 */ /* 0x001fe200078e021c */
[----:B------:R-:W-:-:S03]  /*0b10*/  CS2R R18, SRZ ;  /* 0x0000000000127805 */ /* 0x000fc6000001ff00 */
[----:B------:R-:W-:Y:S01]  /*0b20*/  @!P6 FMUL R31, R31, 16777216 ;  /* 0x4b8000001f1fe820 */ /* 0x000fe20000400000 */
[----:B------:R-:W-:Y:S02]  /*0b30*/  IMAD.MOV.U32 R7, RZ, RZ, RZ ;  /* 0x000000ffff077224 */ /* 0x000fe400078e00ff */
[----:B------:R-:W-:Y:S02]  /*0b40*/  IMAD.MOV.U32 R16, RZ, RZ, RZ ;  /* 0x000000ffff107224 */ /* 0x000fe400078e00ff */
[----:B------:R-:W-:Y:S01]  /*0b50*/  IMAD.WIDE R28, R12, 0x4, R28 ;  /* 0x000000040c1c7825 */ /* 0x000fe200078e021c */
[----:B------:R-:W0:Y:S04]  /*0b60*/  MUFU.RCP R31, R31 ;  /* 0x0000001f001f7308 */ /* 0x000e280000001000 */
[----:B------:R-:W2:Y:S04]  /*0b70*/  @!P0 LDG.E.EL R7, desc[UR4][R28.64] ;  /* 0x000000041c078981 */ /* 0x000ea8000c2e1900 */
[----:B------:R-:W3:Y:S04]  /*0b80*/  @!P0 LDG.E.EL R19, desc[UR4][R28.64] ;  /* 0x000000041c138981 */ /* 0x000ee8000c2e1900 */
[----:B------:R-:W4:Y:S04]  /*0b90*/  @!P0 LDG.E.EL R18, desc[UR4][R28.64] ;  /* 0x000000041c128981 */ /* 0x000f28000c2e1900 */
[----:B------:R1:W5:Y:S02]  /*0ba0*/  @!P0 LDG.E.EL R16, desc[UR4][R28.64] ;  /* 0x000000041c108981 */ /* 0x000364000c2e1900 */
[----:B-1----:R-:W1:Y:S01]  /*0bb0*/  LDC.64 R28, c[0x0][0x230] ;  /* 0x00008c00ff1c7b82 */ /* 0x002e620000000a00 */
[----:B------:R-:W-:Y:S01]  /*0bc0*/  SEL R5, R5, RZ, !P1 ;  /* 0x000000ff05057207 */ /* 0x000fe20004800000 */
[----:B------:R-:W-:Y:S01]  /*0bd0*/  @!P6 FMUL R30, R30, 16777216 ;  /* 0x4b8000001e1ee820 */ /* 0x000fe20000400000 */
[----:B------:R-:W-:-:S02]  /*0be0*/  SEL R32, R26, RZ, !P1 ;  /* 0x000000ff1a207207 */ /* 0x000fc40004800000 */
[----:B------:R-:W-:Y:S01]  /*0bf0*/  SEL R6, R6, RZ, !P1 ;  /* 0x000000ff06067207 */ /* 0x000fe20004800000 */
[----:B0-----:R-:W-:Y:S01]  /*0c00*/  FMUL R26, R31, R30 ;  /* 0x0000001e1f1a7220 */ /* 0x001fe20000400000 */
[----:B------:R-:W-:Y:S02]  /*0c10*/  IMAD.MOV.U32 R31, RZ, RZ, RZ ;  /* 0x000000ffff1f7224 */ /* 0x000fe400078e00ff */
[----:B------:R-:W-:Y:S01]  /*0c20*/  FADD R30, R5, -R32 ;  /* 0x80000020051e7221 */ /* 0x000fe20000000000 */
[----:B------:R-:W-:Y:S01]  /*0c30*/  IMAD.MOV.U32 R32, RZ, RZ, RZ ;  /* 0x000000ffff207224 */ /* 0x000fe200078e00ff */
[----:B------:R-:W-:Y:S01]  /*0c40*/  CS2R R4, SRZ ;  /* 0x0000000000047805 */ /* 0x000fe2000001ff00 */
[----:B------:R-:W-:Y:S01]  /*0c50*/  FADD R35, R6, -R35 ;  /* 0x8000002306237221 */ /* 0x000fe20000000000 */
[----:B------:R-:W2:Y:S03]  /*0c60*/  @!P1 LDG.E.EL R31, desc[UR4][R36.64] ;  /* 0x00000004241f9981 */ /* 0x000ea6000c2e1900 */
[----:B------:R-:W-:Y:S01]  /*0c70*/  FMUL R6, R24, R35 ;  /* 0x0000002318067220 */ /* 0x000fe20000400000 */
[----:B------:R-:W-:Y:S01]  /*0c80*/  IMAD.MOV.U32 R35, RZ, RZ, RZ ;  /* 0x000000ffff237224 */ /* 0x000fe200078e00ff */
[----:B------:R-:W3:Y:S04]  /*0c90*/  @!P1 LDG.E.EL R32, desc[UR4][R36.64] ;  /* 0x0000000424209981 */ /* 0x000ee8000c2e1900 */
[----:B------:R-:W4:Y:S04]  /*0ca0*/  @!P1 LDG.E.EL R5, desc[UR4][R36.64] ;  /* 0x0000000424059981 */ /* 0x000f28000c2e1900 */
[----:B------:R1:W4:Y:S01]  /*0cb0*/  @!P1 LDG.E.EL R4, desc[UR4][R36.64] ;  /* 0x0000000424049981 */ /* 0x000322000c2e1900 */
[----:B------:R-:W-:-:S02]  /*0cc0*/  SEL R8, R8, RZ, !P0 ;  /* 0x000000ff08087207 */ /* 0x000fc40004000000 */
[----:B------:R-:W-:Y:S01]  /*0cd0*/  SEL R21, R21, RZ, !P0 ;  /* 0x000000ff15157207 */ /* 0x000fe20004000000 */
[----:B-1----:R-:W-:-:S05]  /*0ce0*/  IMAD.WIDE R36, R14, 0x4, R28 ;  /* 0x000000040e247825 */ /* 0x002fca00078e021c */
[----:B------:R-:W4:Y:S01]  /*0cf0*/  @!P1 LDG.E.EL R35, desc[UR4][R36.64] ;  /* 0x0000000424239981 */ /* 0x000f22000c2e1900 */
[----:B------:R-:W-:Y:S01]  /*0d00*/  FADD R21, R8, -R21 ;  /* 0x8000001508157221 */ /* 0x000fe20000000000 */
[----:B------:R-:W-:-:S06]  /*0d10*/  IMAD.MOV.U32 R8, RZ, RZ, RZ ;  /* 0x000000ffff087224 */ /* 0x000fcc00078e00ff */
[----:B------:R-:W5:Y:S01]  /*0d20*/  @!P1 LDG.E.EL R8, desc[UR4][R36.64] ;  /* 0x0000000424089981 */ /* 0x000f62000c2e1900 */
[----:B------:R-:W-:Y:S01]  /*0d30*/  SEL R24, R9, RZ, !P0 ;  /* 0x000000ff09187207 */ /* 0x000fe20004000000 */
[----:B------:R-:W-:Y:S01]  /*0d40*/  FMUL R33, R33, R30 ;  /* 0x0000001e21217220 */ /* 0x000fe20000400000 */
[----:B------:R-:W-:Y:S02]  /*0d50*/  SEL R9, R11, RZ, !P0 ;  /* 0x000000ff0b097207 */ /* 0x000fe40004000000 */
[----:B------:R-:W-:Y:S02]  /*0d60*/  SEL R11, R22, RZ, !P0 ;  /* 0x000000ff160b7207 */ /* 0x000fe40004000000 */
[----:B------:R-:W-:Y:S02]  /*0d70*/  SEL R10, R10, RZ, !P0 ;  /* 0x000000ff0a0a7207 */ /* 0x000fe40004000000 */
[----:B------:R-:W-:Y:S01]  /*0d80*/  SEL R30, R23, RZ, !P0 ;  /* 0x000000ff171e7207 */ /* 0x000fe20004000000 */
[----:B------:R-:W-:Y:S01]  /*0d90*/  FADD R22, R24, -R11 ;  /* 0x8000000b18167221 */ /* 0x000fe20000000000 */
[----:B------:R-:W-:Y:S01]  /*0da0*/  FMUL R34, R34, R27 ;  /* 0x0000001b22227220 */ /* 0x000fe20000400000 */
[----:B------:R-:W-:-:S02]  /*0db0*/  IMAD.MOV.U32 R27, RZ, RZ, RZ ;  /* 0x000000ffff1b7224 */ /* 0x000fc400078e00ff */
[----:B------:R-:W-:Y:S01]  /*0dc0*/  FADD R9, R9, -R30 ;  /* 0x8000001e09097221 */ /* 0x000fe20000000000 */
[----:B------:R-:W-:Y:S02]  /*0dd0*/  IMAD.MOV.U32 R30, RZ, RZ, RZ ;  /* 0x000000ffff1e7224 */ /* 0x000fe400078e00ff */
[----:B------:R-:W-:Y:S02]  /*0de0*/  IMAD.MOV.U32 R23, RZ, RZ, RZ ;  /* 0x000000ffff177224 */ /* 0x000fe400078e00ff */
[----:B------:R-:W-:Y:S02]  /*0df0*/  IMAD.MOV.U32 R24, RZ, RZ, RZ ;  /* 0x000000ffff187224 */ /* 0x000fe400078e00ff */
[----:B------:R-:W-:Y:S02]  /*0e00*/  FMUL R26, R26, R9 ;  /* 0x000000091a1a7220 */ /* 0x000fe40000400000 */
[----:B------:R-:W5:Y:S04]  /*0e10*/  @!P1 LDG.E.EL R23, desc[UR4][R36.64] ;  /* 0x0000000424179981 */ /* 0x000f68000c2e1900 */
[----:B------:R-:W5:Y:S01]  /*0e20*/  @!P1 LDG.E.EL R24, desc[UR4][R36.64] ;  /* 0x0000000424189981 */ /* 0x000f62000c2e1900 */
[----:B------:R-:W-:-:S05]  /*0e30*/  LOP3.LUT R15, R15, 0xfffffc00, RZ, 0xc0, !PT ;  /* 0xfffffc000f0f7812 */ /* 0x000fca00078ec0ff */
[----:B------:R-:W-:Y:S01]  /*0e40*/  IMAD.IADD R15, R17, 0x1, -R15 ;  /* 0x00000001110f7824 */ /* 0x000fe200078e0a0f */
[----:B------:R-:W-:-:S05]  /*0e50*/  SEL R25, R25, RZ, !P0 ;  /* 0x000000ff19197207 */ /* 0x000fca0004000000 */
[----:B------:R-:W-:Y:S01]  /*0e60*/  FADD R25, R10, -R25 ;  /* 0x800000190a197221 */ /* 0x000fe20000000000 */
[----:B------:R-:W-:Y:S01]  /*0e70*/  IMAD.WIDE R10, R12, 0x4, R28 ;  /* 0x000000040c0a7825 */ /* 0x000fe200078e021c */
[----:B------:R-:W-:-:S04]  /*0e80*/  CS2R R28, SRZ ;  /* 0x00000000001c7805 */ /* 0x000fc8000001ff00 */
[----:B------:R-:W5:Y:S04]  /*0e90*/  @!P0 LDG.E.EL R27, desc[UR4][R10.64] ;  /* 0x000000040a1b8981 */ /* 0x000f68000c2e1900 */
[----:B------:R-:W5:Y:S04]  /*0ea0*/  @!P0 LDG.E.EL R28, desc[UR4][R10.64] ;  /* 0x000000040a1c8981 */ /* 0x000f68000c2e1900 */
[----:B------:R-:W5:Y:S04]  /*0eb0*/  @!P0 LDG.E.EL R29, desc[UR4][R10.64] ;  /* 0x000000040a1d8981 */ /* 0x000f68000c2e1900 */
[----:B------:R0:W5:Y:S02]  /*0ec0*/  @!P0 LDG.E.EL R30, desc[UR4][R10.64] ;  /* 0x000000040a1e8981 */ /* 0x000164000c2e1900 */
[----:B0-----:R-:W-:-:S02]  /*0ed0*/  IMAD.MOV.U32 R10, RZ, RZ, RZ ;  /* 0x000000ffff0a7224 */ /* 0x001fc400078e00ff */
[----:B------:R-:W-:Y:S02]  /*0ee0*/  IMAD.MOV.U32 R11, RZ, RZ, R17 ;  /* 0x000000ffff0b7224 */ /* 0x000fe400078e0011 */
[----:B------:R-:W-:-:S04]  /*0ef0*/  IMAD.HI R9, R17, -0x2df2df2d, R10 ;  /* 0xd20d20d311097827 */ /* 0x000fc800078e020a */
[----:B------:R-:W-:Y:S01]  /*0f00*/  IMAD.SHL.U32 R10, R14, 0x400, RZ ;  /* 0x000004000e0a7824 */ /* 0x000fe200078e00ff */
[----:B--2---:R-:W-:Y:S02]  /*0f10*/  SEL R31, R31, RZ, !P1 ;  /* 0x000000ff1f1f7207 */ /* 0x004fe40004800000 */
[----:B---3--:R-:W-:Y:S02]  /*0f20*/  SEL R32, R32, RZ, !P1 ;  /* 0x000000ff20207207 */ /* 0x008fe40004800000 */
[----:B----4-:R-:W-:-:S05]  /*0f30*/  SEL R36, R35, RZ, !P1 ;  /* 0x000000ff23247207 */ /* 0x010fca0004800000 */
[----:B------:R-:W-:Y:S01]  /*0f40*/  FFMA R31, R31, R34, R36 ;  /* 0x000000221f1f7223 */ /* 0x000fe20000000024 */
[----:B------:R-:W-:Y:S01]  /*0f50*/  SHF.R.U32.HI R34, RZ, 0x1f, R9 ;  /* 0x0000001fff227819 */ /* 0x000fe20000011609 */
[----:B------:R-:W-:-:S03]  /*0f60*/  VIADD R35, R17, 0x200 ;  /* 0x0000020011237836 */ /* 0x000fc60000000000 */
[----:B------:R-:W-:Y:S01]  /*0f70*/  LEA.HI.SX32 R9, R9, R34, 0x11 ;  /* 0x0000002209097211 */ /* 0x000fe200078f8aff */
[----:B------:R-:W-:Y:S01]  /*0f80*/  IMAD.MOV.U32 R34, RZ, RZ, RZ ;  /* 0x000000ffff227224 */ /* 0x000fe200078e00ff */
[----:B-----5:R-:W-:-:S03]  /*0f90*/  SEL R11, R8, RZ, !P1 ;  /* 0x000000ff080b7207 */ /* 0x020fc60004800000 */
[----:B------:R-:W-:-:S04]  /*0fa0*/  IMAD.HI R34, R35, -0x2df2df2d, R34 ;  /* 0xd20d20d323227827 */ /* 0x000fc800078e0222 */
[----:B------:R-:W-:Y:S01]  /*0fb0*/  FFMA R33, R32, R33, R11 ;  /* 0x0000002120217223 */ /* 0x000fe2000000000b */
[----:B------:R-:W-:Y:S01]  /*0fc0*/  IMAD R9, R9, 0x4c00, RZ ;  /* 0x00004c0009097824 */ /* 0x000fe200078e02ff */
[----:B------:R-:W-:-:S04]  /*0fd0*/  SHF.R.U32.HI R11, RZ, 0x1f, R34 ;  /* 0x0000001fff0b7819 */ /* 0x000fc80000011622 */
[----:B------:R-:W-:Y:S02]  /*0fe0*/  LEA.HI.SX32 R34, R34, R11, 0x11 ;  /* 0x0000000b22227211 */ /* 0x000fe400078f8aff */
[--C-:B------:R-:W-:Y:S02]  /*0ff0*/  IADD3 R8, P2, P3, R10, R15, R9.reuse ;  /* 0x0000000f0a087210 */ /* 0x100fe40007b5e009 */
[----:B------:R-:W-:Y:S02]  /*1000*/  SHF.R.S32.HI R32, RZ, 0x1f, R9 ;  /* 0x0000001fff207819 */ /* 0x000fe40000011409 */
[----:B------:R-:W-:Y:S02]  /*1010*/  SHF.R.S32.HI R11, RZ, 0x1f, R15 ;  /* 0x0000001fff0b7819 */ /* 0x000fe4000001140f */
[----:B------:R-:W-:Y:S01]  /*1020*/  SHF.R.S32.HI R9, RZ, 0x1f, R10 ;  /* 0x0000001fff097819 */ /* 0x000fe2000001140a */
[----:B------:R-:W-:-:S03]  /*1030*/  IMAD.SHL.U32 R10, R12, 0x400, RZ ;  /* 0x000004000c0a7824 */ /* 0x000fc600078e00ff */
[----:B------:R-:W-:Y:S01]  /*1040*/  IADD3.X R9, R9, R11, R32, P2, P3 ;  /* 0x0000000b09097210 */ /* 0x000fe200017e6420 */
[----:B------:R-:W-:Y:S01]  /*1050*/  IMAD R11, R34, 0x4c00, RZ ;  /* 0x00004c00220b7824 */ /* 0x000fe200078e02ff */
[----:B------:R-:W-:Y:S02]  /*1060*/  ISETP.GT.AND P2, PT, R14, 0x13, PT ;  /* 0x000000130e00780c */ /* 0x000fe40003f44270 */
[----:B------:R-:W-:Y:S02]  /*1070*/  SHF.R.S32.HI R15, RZ, 0x1f, R13 ;  /* 0x0000001fff0f7819 */ /* 0x000fe4000001140d */
[----:B------:R-:W-:Y:S02]  /*1080*/  LEA R36, P3, R8, UR6, 0x2 ;  /* 0x0000000608247c11 */ /* 0x000fe4000f8610ff */
[--C-:B------:R-:W-:Y:S02]  /*1090*/  IADD3 R13, P4, P5, R10, R13, R11.reuse ;  /* 0x0000000d0a0d7210 */ /* 0x100fe40007d9e00b */
[----:B------:R-:W-:-:S02]  /*10a0*/  SHF.R.S32.HI R11, RZ, 0x1f, R11 ;  /* 0x0000001fff0b7819 */ /* 0x000fc4000001140b */
[----:B------:R-:W-:Y:S02]  /*10b0*/  SHF.R.S32.HI R14, RZ, 0x1f, R10 ;  /* 0x0000001fff0e7819 */ /* 0x000fe4000001140a */
[----:B------:R-:W-:Y:S02]  /*10c0*/  LEA.HI.X R37, R8, UR7, R9, 0x2, P3 ;  /* 0x0000000708257c11 */ /* 0x000fe400098f1409 */
[----:B------:R-:W-:Y:S02]  /*10d0*/  ISETP.GT.AND P3, PT, R12, 0x13, PT ;  /* 0x000000130c00780c */ /* 0x000fe40003f64270 */
[----:B------:R-:W-:Y:S02]  /*10e0*/  CS2R R8, SRZ ;  /* 0x0000000000087805 */ /* 0x000fe4000001ff00 */
[----:B------:R-:W-:Y:S02]  /*10f0*/  IADD3.X R14, R14, R15, R11, P4, P5 ;  /* 0x0000000f0e0e7210 */ /* 0x000fe400027ea40b */
[----:B------:R-:W-:-:S02]  /*1100*/  CS2R R10, SRZ ;  /* 0x00000000000a7805 */ /* 0x000fc4000001ff00 */
[----:B------:R-:W-:-:S04]  /*1110*/  LEA R34, P4, R13, UR6, 0x2 ;  /* 0x000000060d227c11 */ /* 0x000fc8000f8810ff */
[----:B------:R-:W-:Y:S02]  /*1120*/  LEA.HI.X R35, R13, UR7, R14, 0x2, P4 ;  /* 0x000000070d237c11 */ /* 0x000fe4000a0f140e */
[----:B------:R-:W-:Y:S02]  /*1130*/  CS2R R12, SRZ ;  /* 0x00000000000c7805 */ /* 0x000fe4000001ff00 */
[----:B------:R-:W-:Y:S01]  /*1140*/  CS2R R14, SRZ ;  /* 0x00000000000e7805 */ /* 0x000fe2000001ff00 */
[----:B------:R0:W2:Y:S05]  /*1150*/  @P2 LDG.E.128 R8, desc[UR4][R36.64+-0x14000] ;  /* 0xfec0000424082981 */ /* 0x0000aa000c1e1d00 */
[----:B------:R-:W3:Y:S01]  /*1160*/  @P3 LDG.E.128 R12, desc[UR4][R34.64+-0x14000] ;  /* 0xfec00004220c3981 */ /* 0x000ee2000c1e1d00 */
[----:B------:R-:W-:-:S02]  /*1170*/  SEL R5, R5, RZ, !P1 ;  /* 0x000000ff05057207 */ /* 0x000fc40004800000 */
[----:B------:R-:W-:Y:S01]  /*1180*/  SEL R32, R23, RZ, !P1 ;  /* 0x000000ff17207207 */ /* 0x000fe20004800000 */
[----:B0-----:R-:W0:Y:S01]  /*1190*/  LDC.64 R36, c[0x0][0x240] ;  /* 0x00009000ff247b82 */ /* 0x001e220000000a00 */
[----:B------:R-:W-:-:S03]  /*11a0*/  SEL R24, R24, RZ, !P1 ;  /* 0x000000ff18187207 */ /* 0x000fc60004800000 */
[----:B------:R-:W-:Y:S01]  /*11b0*/  FFMA R6, R5, R6, R32 ;  /* 0x0000000605067223 */ /* 0x000fe20000000020 */
[----:B------:R-:W-:Y:S01]  /*11c0*/  SEL R5, R4, RZ, !P1 ;  /* 0x000000ff04057207 */ /* 0x000fe20004800000 */
[----:B------:R-:W-:Y:S01]  /*11d0*/  FMUL R2, R2, R21 ;  /* 0x0000001502027220 */ /* 0x000fe20000400000 */
[----:B------:R-:W-:Y:S02]  /*11e0*/  SEL R4, R19, RZ, !P0 ;  /* 0x000000ff13047207 */ /* 0x000fe40004000000 */
[----:B------:R-:W-:Y:S01]  /*11f0*/  SEL R19, R18, RZ, !P0 ;  /* 0x000000ff12137207 */ /* 0x000fe20004000000 */
[----:B------:R-:W-:Y:S01]  /*1200*/  FFMA R5, R5, R20, R24 ;  /* 0x0000001405057223 */ /* 0x000fe20000000018 */
[----:B------:R-:W-:Y:S01]  /*1210*/  SEL R21, R16, RZ, !P0 ;  /* 0x000000ff10157207 */ /* 0x000fe20004000000 */
[----:B------:R-:W-:Y:S01]  /*1220*/  FMUL R0, R0, R25 ;  /* 0x0000001900007220 */ /* 0x000fe20000400000 */
[----:B------:R-:W-:Y:S01]  /*1230*/  SEL R7, R7, RZ, !P0 ;  /* 0x000000ff07077207 */ /* 0x000fe20004000000 */
[----:B------:R-:W-:Y:S01]  /*1240*/  FMUL R3, R3, R22 ;  /* 0x0000001603037220 */ /* 0x000fe20000400000 */
[----:B------:R-:W-:-:S02]  /*1250*/  FSETP.GEU.AND P6, PT, R31, RZ, PT ;  /* 0x000000ff1f00720b */ /* 0x000fc40003fce000 */
[----:B------:R-:W-:Y:S02]  /*1260*/  FSETP.GEU.AND P5, PT, R33, RZ, PT ;  /* 0x000000ff2100720b */ /* 0x000fe40003fae000 */
[----:B------:R-:W-:Y:S01]  /*1270*/  FSETP.GEU.AND P4, PT, R6, RZ, PT ;  /* 0x000000ff0600720b */ /* 0x000fe20003f8e000 */
[----:B0-----:R-:W-:Y:S01]  /*1280*/  IMAD.WIDE R36, R17, 0x4, R36 ;  /* 0x0000000411247825 */ /* 0x001fe200078e0224 */
[----:B------:R-:W-:Y:S02]  /*1290*/  SEL R16, R27, RZ, !P0 ;  /* 0x000000ff1b107207 */ /* 0x000fe40004000000 */
[----:B------:R-:W-:Y:S02]  /*12a0*/  SEL R23, R28, RZ, !P0 ;  /* 0x000000ff1c177207 */ /* 0x000fe40004000000 */
[----:B------:R-:W-:Y:S02]  /*12b0*/  SEL R18, R29, RZ, !P0 ;  /* 0x000000ff1d127207 */ /* 0x000fe40004000000 */
[----:B------:R-:W-:Y:S01]  /*12c0*/  SEL R30, R30, RZ, !P0 ;  /* 0x000000ff1e1e7207 */ /* 0x000fe20004000000 */
[----:B------:R-:W-:Y:S01]  /*12d0*/  FFMA R2, R7, R2, R16 ;  /* 0x0000000207027223 */ /* 0x000fe20000000010 */
[----:B------:R-:W-:Y:S01]  /*12e0*/  FFMA R3, R4, R3, R23 ;  /* 0x0000000304037223 */ /* 0x000fe20000000017 */
[----:B------:R-:W-:-:S02]  /*12f0*/  FFMA R0, R19, R0, R18 ;  /* 0x0000000013007223 */ /* 0x000fc40000000012 */
[----:B------:R-:W-:Y:S01]  /*1300*/  FFMA R21, R21, R26, R30 ;  /* 0x0000001a15157223 */ /* 0x000fe2000000001e */
[----:B--2---:R-:W-:Y:S02]  /*1310*/  SEL R8, R8, RZ, P2 ;  /* 0x000000ff08087207 */ /* 0x004fe40001000000 */
[----:B------:R-:W-:Y:S02]  /*1320*/  SEL R9, R9, RZ, P2 ;  /* 0x000000ff09097207 */ /* 0x000fe40001000000 */
[----:B------:R-:W-:Y:S02]  /*1330*/  SEL R10, R10, RZ, P2 ;  /* 0x000000ff0a0a7207 */ /* 0x000fe40001000000 */
[----:B------:R-:W-:Y:S02]  /*1340*/  SEL R11, R11, RZ, P2 ;  /* 0x000000ff0b0b7207 */ /* 0x000fe40001000000 */
[----:B------:R-:W-:Y:S02]  /*1350*/  FSETP.GEU.AND P2, PT, R5, RZ, PT ;  /* 0x000000ff0500720b */ /* 0x000fe40003f4e000 */
[----:B------:R-:W-:-:S02]  /*1360*/  @!P1 SEL R8, R31, RZ, P6 ;  /* 0x000000ff1f089207 */ /* 0x000fc40003000000 */
[----:B------:R-:W-:Y:S02]  /*1370*/  @!P1 SEL R9, R33, RZ, P5 ;  /* 0x000000ff21099207 */ /* 0x000fe40002800000 */
[----:B------:R-:W-:Y:S02]  /*1380*/  @!P1 SEL R10, R6, RZ, P4 ;  /* 0x000000ff060a9207 */ /* 0x000fe40002000000 */
[----:B------:R-:W-:Y:S02]  /*1390*/  @!P1 SEL R11, R5, RZ, P2 ;  /* 0x000000ff050b9207 */ /* 0x000fe40001000000 */
[----:B---3--:R-:W-:Y:S02]  /*13a0*/  SEL R12, R12, RZ, P3 ;  /* 0x000000ff0c0c7207 */ /* 0x008fe40001800000 */
[----:B------:R-:W-:Y:S02]  /*13b0*/  SEL R13, R13, RZ, P3 ;  /* 0x000000ff0d0d7207 */ /* 0x000fe40001800000 */
[----:B------:R-:W-:-:S02]  /*13c0*/  SEL R14, R14, RZ, P3 ;  /* 0x000000ff0e0e7207 */ /* 0x000fc40001800000 */
[----:B------:R-:W-:Y:S02]  /*13d0*/  SEL R15, R15, RZ, P3 ;  /* 0x000000ff0f0f7207 */ /* 0x000fe40001800000 */
[----:B------:R-:W-:Y:S02]  /*13e0*/  FSETP.GEU.AND P4, PT, R2, RZ, PT ;  /* 0x000000ff0200720b */ /* 0x000fe40003f8e000 */
[----:B------:R-:W-:Y:S02]  /*13f0*/  FSETP.GEU.AND P3, PT, R3, RZ, PT ;  /* 0x000000ff0300720b */ /* 0x000fe40003f6e000 */
[----:B------:R-:W-:Y:S02]  /*1400*/  FSETP.GEU.AND P2, PT, R0, RZ, PT ;  /* 0x000000ff0000720b */ /* 0x000fe40003f4e000 */
[----:B------:R-:W-:Y:S02]  /*1410*/  FSETP.GEU.AND P1, PT, R21, RZ, PT ;  /* 0x000000ff1500720b */ /* 0x000fe40003f2e000 */
[----:B------:R-:W-:-:S02]  /*1420*/  @!P0 SEL R12, R2, RZ, P4 ;  /* 0x000000ff020c8207 */ /* 0x000fc40002000000 */
[----:B------:R-:W-:Y:S02]  /*1430*/  @!P0 SEL R13, R3, RZ, P3 ;  /* 0x000000ff030d8207 */ /* 0x000fe40001800000 */
[----:B------:R-:W-:Y:S02]  /*1440*/  @!P0 SEL R14, R0, RZ, P2 ;  /* 0x000000ff000e8207 */ /* 0x000fe40001000000 */
[----:B------:R-:W-:Y:S01]  /*1450*/  @!P0 SEL R15, R21, RZ, P1 ;  /* 0x000000ff150f8207 */ /* 0x000fe20000800000 */
[----:B------:R-:W-:Y:S04]  /*1460*/  STG.E.128 desc[UR4][R36.64], R8 ;  /* 0x0000000824007986 */ /* 0x000fe8000c101d04 */
[----:B------:R-:W-:Y:S01]  /*1470*/  STG.E.128 desc[UR4][R36.64+0x800], R12 ;  /* 0x0008000c24007986 */ /* 0x000fe2000c101d04 */
[----:B------:R-:W-:Y:S05]  /*1480*/  EXIT ;  /* 0x000000000000794d */ /* 0x000fea0003800000 */
.L_x_0:
[----:B------:R-:W-:-:S00]  /*1490*/  BRA `(.L_x_0) ;  /* 0xfffffffc00fc7947 */ /* 0x000fc0000383ffff */
[----:B------:R-:W-:-:S00]  /*14a0*/  NOP ;  /* 0x0000000000007918 */ /* 0x000fc00000000000 */
        /* <DEDUP_REMOVED lines=13> */
.L_x_1:


//--------------------- .nv.global.init           --------------------------
	.section	.nv.global.init,"aw",@progbits
.nv.global.init:
	.type		_$_str,@object
	.size		_$_str,(_$_str_$_2 - _$_str)
_$_str:
        /*0000*/ 	.byte	0x5f, 0x5f, 0x43, 0x55, 0x44, 0x41, 0x5f, 0x46, 0x54, 0x5a, 0x00
	.type		_$_str_$_2,@object
	.size		_$_str_$_2,(.L_1 - _$_str_$_2)
_$_str_$_2:
        /*000b*/ 	.byte	0x5f, 0x5f, 0x43, 0x55, 0x44, 0x41, 0x5f, 0x50, 0x52, 0x45, 0x43, 0x5f, 0x53, 0x51, 0x52, 0x54
        /*001b*/ 	.byte	0x00
.L_1:


//--------------------- .nv.constant0.triton_poi_fused_cat_27 --------------------------
	.section	.nv.constant0.triton_poi_fused_cat_27,"a",@progbits
	.sectionflags	@""
	.align	4
.nv.constant0.triton_poi_fused_cat_27:
	.zero		588
